//
// Generated by NVIDIA NVVM Compiler
//
// Compiler Build ID: CL-36424714
// Cuda compilation tools, release 13.0, V13.0.88
// Based on NVVM 20.0.0
//

.version 9.0
.target sm_100
.address_size 64

	// .globl	_Z18update_heat_kernelPdS_iid

.visible .entry _Z18update_heat_kernelPdS_iid(
	.param .u64 .ptr .align 1 _Z18update_heat_kernelPdS_iid_param_0,
	.param .u64 .ptr .align 1 _Z18update_heat_kernelPdS_iid_param_1,
	.param .u32 _Z18update_heat_kernelPdS_iid_param_2,
	.param .u32 _Z18update_heat_kernelPdS_iid_param_3,
	.param .f64 _Z18update_heat_kernelPdS_iid_param_4
)
{
	.reg .pred 	%p<11>;
	.reg .b32 	%r<19>;
	.reg .b64 	%rd<20>;
	.reg .b64 	%fd<14>;

	ld.param.u64 	%rd2, [_Z18update_heat_kernelPdS_iid_param_0];
	ld.param.u64 	%rd3, [_Z18update_heat_kernelPdS_iid_param_1];
	ld.param.u32 	%r5, [_Z18update_heat_kernelPdS_iid_param_2];
	ld.param.u32 	%r6, [_Z18update_heat_kernelPdS_iid_param_3];
	ld.param.f64 	%fd1, [_Z18update_heat_kernelPdS_iid_param_4];
	cvta.to.global.u64 	%rd1, %rd3;
	mov.u32 	%r7, %ctaid.y;
	mov.u32 	%r8, %ntid.y;
	mov.u32 	%r9, %tid.y;
	mad.lo.s32 	%r1, %r7, %r8, %r9;
	mov.u32 	%r10, %ctaid.x;
	mov.u32 	%r11, %ntid.x;
	mov.u32 	%r12, %tid.x;
	mad.lo.s32 	%r2, %r10, %r11, %r12;
	setp.ge.s32 	%p1, %r1, %r5;
	setp.ge.s32 	%p2, %r2, %r6;
	or.pred  	%p3, %p1, %p2;
	@%p3 bra 	$L__BB0_4;
	mul.lo.s32 	%r3, %r6, %r1;
	add.s32 	%r4, %r3, %r2;
	setp.ne.s32 	%p4, %r1, 0;
	add.s32 	%r13, %r5, -1;
	setp.ne.s32 	%p5, %r1, %r13;
	and.pred  	%p6, %p4, %p5;
	setp.ne.s32 	%p7, %r2, 0;
	and.pred  	%p8, %p7, %p6;
	add.s32 	%r14, %r6, -1;
	setp.ne.s32 	%p9, %r2, %r14;
	and.pred  	%p10, %p8, %p9;
	@%p10 bra 	$L__BB0_3;
	mul.wide.s32 	%rd17, %r4, 8;
	add.s64 	%rd18, %rd1, %rd17;
	mov.b64 	%rd19, 0;
	st.global.u64 	[%rd18], %rd19;
	bra.uni 	$L__BB0_4;
$L__BB0_3:
	cvta.to.global.u64 	%rd4, %rd2;
	mul.wide.s32 	%rd5, %r4, 8;
	add.s64 	%rd6, %rd4, %rd5;
	ld.global.f64 	%fd2, [%rd6];
	add.s32 	%r15, %r3, %r6;
	mul.wide.s32 	%rd7, %r6, 8;
	add.s64 	%rd8, %rd6, %rd7;
	ld.global.f64 	%fd3, [%rd8];
	shl.b32 	%r16, %r6, 1;
	sub.s32 	%r17, %r15, %r16;
	add.s32 	%r18, %r17, %r2;
	mul.wide.s32 	%rd9, %r18, 8;
	add.s64 	%rd10, %rd4, %rd9;
	ld.global.f64 	%fd4, [%rd10];
	add.f64 	%fd5, %fd3, %fd4;
	add.f64 	%fd6, %fd2, %fd2;
	sub.f64 	%fd7, %fd5, %fd6;
	fma.rn.f64 	%fd8, %fd1, %fd7, %fd2;
	cvt.s64.s32 	%rd11, %r3;
	cvt.s64.s32 	%rd12, %r2;
	add.s64 	%rd13, %rd12, %rd11;
	shl.b64 	%rd14, %rd13, 3;
	add.s64 	%rd15, %rd4, %rd14;
	ld.global.f64 	%fd9, [%rd15+8];
	ld.global.f64 	%fd10, [%rd15+-8];
	add.f64 	%fd11, %fd9, %fd10;
	sub.f64 	%fd12, %fd11, %fd6;
	fma.rn.f64 	%fd13, %fd1, %fd12, %fd8;
	add.s64 	%rd16, %rd1, %rd5;
	st.global.f64 	[%rd16], %fd13;
$L__BB0_4:
	ret;

}


// ===== COMPILED SASS (sm_100) =====

	.target	sm_100

	.elftype	@"ET_EXEC"


//--------------------- .note.nv.tkinfo           --------------------------
	.section	.note.nv.tkinfo,"",@"SHT_NOTE"
	.sectionflags	@"SHF_NOTE_NV_TKINFO"
	.tkinfo
        /*0018*/ 	.word	0x00000002
        /*0030*/ 	.string	""
        /*0030*/ 	.string	"ptxas"
        /*0030*/ 	.string	"Cuda compilation tools, release 13.0, V13.0.88"
        /*0030*/ 	.string	"Build cuda_13.0.r13.0/compiler.36424714_0"
        /*0030*/ 	.string	"-arch sm_100 -m 64 "



//--------------------- .note.nv.cuinfo           --------------------------
	.section	.note.nv.cuinfo,"",@"SHT_NOTE"
	.sectionflags	@"SHF_NOTE_NV_CUINFO"
        /*0018*/ 	.short	0x0002
        /*001a*/ 	.short	0x0064
        /*001c*/ 	.short	0x0082
	.zero		2


//--------------------- .nv.info                  --------------------------
	.section	.nv.info,"",@"SHT_CUDA_INFO"
	.align	4


	//----- nvinfo : EIATTR_REGCOUNT
	.align		4
        /*0000*/ 	.byte	0x04, 0x2f
        /*0002*/ 	.short	(.L_1 - .L_0)
	.align		4
.L_0:
        /*0004*/ 	.word	index@(_Z18update_heat_kernelPdS_iid)
        /*0008*/ 	.word	0x00000016


	//----- nvinfo : EIATTR_FRAME_SIZE
	.align		4
.L_1:
        /*000c*/ 	.byte	0x04, 0x11
        /*000e*/ 	.short	(.L_3 - .L_2)
	.align		4
.L_2:
        /*0010*/ 	.word	index@(_Z18update_heat_kernelPdS_iid)
        /*0014*/ 	.word	0x00000000


	//----- nvinfo : EIATTR_MIN_STACK_SIZE
	.align		4
.L_3:
        /*0018*/ 	.byte	0x04, 0x12
        /*001a*/ 	.short	(.L_5 - .L_4)
	.align		4
.L_4:
        /*001c*/ 	.word	index@(_Z18update_heat_kernelPdS_iid)
        /*0020*/ 	.word	0x00000000
.L_5:


//--------------------- .nv.compat                --------------------------
	.section	.nv.compat,"",@"SHT_CUDA_COMPAT_INFO"
	.align	4
        /*0000*/ 	.byte	0x02, 0x09, 0x00, 0x00, 0x02, 0x02, 0x01, 0x00, 0x02, 0x05, 0x05, 0x00, 0x03, 0x07, 0x01, 0x01
        /*0010*/ 	.byte	0x02, 0x03, 0x00, 0x00, 0x02, 0x06, 0x01, 0x00, 0x04, 0x0b, 0x08, 0x00, 0x01, 0x00, 0x00, 0x00
        /*0020*/ 	.byte	0x00, 0x00, 0x00, 0x00


//--------------------- .nv.info._Z18update_heat_kernelPdS_iid --------------------------
	.section	.nv.info._Z18update_heat_kernelPdS_iid,"",@"SHT_CUDA_INFO"
	.sectionflags	@""
	.align	4


	//----- nvinfo : EIATTR_CUDA_API_VERSION
	.align		4
        /*0000*/ 	.byte	0x04, 0x37
        /*0002*/ 	.short	(.L_7 - .L_6)
.L_6:
        /*0004*/ 	.word	0x00000082


	//----- nvinfo : EIATTR_KPARAM_INFO
	.align		4
.L_7:
        /*0008*/ 	.byte	0x04, 0x17
        /*000a*/ 	.short	(.L_9 - .L_8)
.L_8:
        /*000c*/ 	.word	0x00000000
        /*0010*/ 	.short	0x0004
        /*0012*/ 	.short	0x0018
        /*0014*/ 	.byte	0x00, 0xf0, 0x21, 0x00


	//----- nvinfo : EIATTR_KPARAM_INFO
	.align		4
.L_9:
        /*0018*/ 	.byte	0x04, 0x17
        /*001a*/ 	.short	(.L_11 - .L_10)
.L_10:
        /*001c*/ 	.word	0x00000000
        /*0020*/ 	.short	0x0003
        /*0022*/ 	.short	0x0014
        /*0024*/ 	.byte	0x00, 0xf0, 0x11, 0x00


	//----- nvinfo : EIATTR_KPARAM_INFO
	.align		4
.L_11:
        /*0028*/ 	.byte	0x04, 0x17
        /*002a*/ 	.short	(.L_13 - .L_12)
.L_12:
        /*002c*/ 	.word	0x00000000
        /*0030*/ 	.short	0x0002
        /*0032*/ 	.short	0x0010
        /*0034*/ 	.byte	0x00, 0xf0, 0x11, 0x00


	//----- nvinfo : EIATTR_KPARAM_INFO
	.align		4
.L_13:
        /*0038*/ 	.byte	0x04, 0x17
        /*003a*/ 	.short	(.L_15 - .L_14)
.L_14:
        /*003c*/ 	.word	0x00000000
        /*0040*/ 	.short	0x0001
        /*0042*/ 	.short	0x0008
        /*0044*/ 	.byte	0x00, 0xf5, 0x21, 0x00


	//----- nvinfo : EIATTR_KPARAM_INFO
	.align		4
.L_15:
        /*0048*/ 	.byte	0x04, 0x17
        /*004a*/ 	.short	(.L_17 - .L_16)
.L_16:
        /*004c*/ 	.word	0x00000000
        /*0050*/ 	.short	0x0000
        /*0052*/ 	.short	0x0000
        /*0054*/ 	.byte	0x00, 0xf5, 0x21, 0x00


	//----- nvinfo : EIATTR_SPARSE_MMA_MASK
	.align		4
.L_17:
        /*0058*/ 	.byte	0x03, 0x50
        /*005a*/ 	.short	0x0000


	//----- nvinfo : EIATTR_MAXREG_COUNT
	.align		4
        /*005c*/ 	.byte	0x03, 0x1b
        /*005e*/ 	.short	0x00ff


	//----- nvinfo : EIATTR_MERCURY_ISA_VERSION
	.align		4
        /*0060*/ 	.byte	0x03, 0x5f
        /*0062*/ 	.short	0x0101


	//----- nvinfo : EIATTR_VRC_CTA_INIT_COUNT
	.align		4
        /*0064*/ 	.byte	0x02, 0x4a
	.zero		1
	.zero		1


	//----- nvinfo : EIATTR_EXIT_INSTR_OFFSETS
	.align		4
        /*0068*/ 	.byte	0x04, 0x1c
        /*006a*/ 	.short	(.L_19 - .L_18)


	//   ....[0]....
.L_18:
        /*006c*/ 	.word	0x000000c0


	//   ....[1]....
        /*0070*/ 	.word	0x00000190


	//   ....[2]....
        /*0074*/ 	.word	0x00000380


	//----- nvinfo : EIATTR_CBANK_PARAM_SIZE
	.align		4
.L_19:
        /*0078*/ 	.byte	0x03, 0x19
        /*007a*/ 	.short	0x0020


	//----- nvinfo : EIATTR_PARAM_CBANK
	.align		4
        /*007c*/ 	.byte	0x04, 0x0a
        /*007e*/ 	.short	(.L_21 - .L_20)
	.align		4
.L_20:
        /*0080*/ 	.word	index@(.nv.constant0._Z18update_heat_kernelPdS_iid)
        /*0084*/ 	.short	0x0380
        /*0086*/ 	.short	0x0020


	//----- nvinfo : EIATTR_SW_WAR
	.align		4
.L_21:
        /*0088*/ 	.byte	0x04, 0x36
        /*008a*/ 	.short	(.L_23 - .L_22)
.L_22:
        /*008c*/ 	.word	0x00000008
.L_23:


//--------------------- .nv.callgraph             --------------------------
	.section	.nv.callgraph,"",@"SHT_CUDA_CALLGRAPH"
	.align	4
	.sectionentsize	8
	.align		4
        /*0000*/ 	.word	0x00000000
	.align		4
        /*0004*/ 	.word	0xffffffff
	.align		4
        /*0008*/ 	.word	0x00000000
	.align		4
        /*000c*/ 	.word	0xfffffffe
	.align		4
        /*0010*/ 	.word	0x00000000
	.align		4
        /*0014*/ 	.word	0xfffffffd
	.align		4
        /*0018*/ 	.word	0x00000000
	.align		4
        /*001c*/ 	.word	0xfffffffc


//--------------------- .text._Z18update_heat_kernelPdS_iid --------------------------
	.section	.text._Z18update_heat_kernelPdS_iid,"ax",@progbits
	.align	128
        .global         _Z18update_heat_kernelPdS_iid
        .type           _Z18update_heat_kernelPdS_iid,@function
        .size           _Z18update_heat_kernelPdS_iid,(.L_x_1 - _Z18update_heat_kernelPdS_iid)
        .other          _Z18update_heat_kernelPdS_iid,@"STO_CUDA_ENTRY STV_DEFAULT"
_Z18update_heat_kernelPdS_iid:
.text._Z18update_heat_kernelPdS_iid:
[----:B------:R-:W-:Y:S01]  /*0000*/  LDC R1, c[0x0][0x37c] ;  /* 0x0000df00ff017b82 */ /* 0x000fe20000000800 */
[----:B------:R-:W0:Y:S07]  /*0010*/  S2R R7, SR_TID.X ;  /* 0x0000000000077919 */ /* 0x000e2e0000002100 */
[----:B------:R-:W1:Y:S01]  /*0020*/  LDC R0, c[0x0][0x364] ;  /* 0x0000d900ff007b82 */ /* 0x000e620000000800 */
[----:B------:R-:W1:Y:S07]  /*0030*/  S2R R5, SR_TID.Y ;  /* 0x0000000000057919 */ /* 0x000e6e0000002200 */
[----:B------:R-:W0:Y:S08]  /*0040*/  S2UR UR5, SR_CTAID.X ;  /* 0x00000000000579c3 */ /* 0x000e300000002500 */
[----:B------:R-:W0:Y:S08]  /*0050*/  LDC R8, c[0x0][0x360] ;  /* 0x0000d800ff087b82 */ /* 0x000e300000000800 */
[----:B------:R-:W1:Y:S08]  /*0060*/  S2UR UR4, SR_CTAID.Y ;  /* 0x00000000000479c3 */ /* 0x000e700000002600 */
[----:B------:R-:W2:Y:S01]  /*0070*/  LDC.64 R2, c[0x0][0x390] ;  /* 0x0000e400ff027b82 */ /* 0x000ea20000000a00 */
[----:B0-----:R-:W-:-:S02]  /*0080*/  IMAD R8, R8, UR5, R7 ;  /* 0x0000000508087c24 */ /* 0x001fc4000f8e0207 */
[----:B-1----:R-:W-:-:S03]  /*0090*/  IMAD R0, R0, UR4, R5 ;  /* 0x0000000400007c24 */ /* 0x002fc6000f8e0205 */
[----:B--2---:R-:W-:-:S04]  /*00a0*/  ISETP.GE.AND P0, PT, R8, R3, PT ;  /* 0x000000030800720c */ /* 0x004fc80003f06270 */
[----:B------:R-:W-:-:S13]  /*00b0*/  ISETP.GE.OR P0, PT, R0, R2, P0 ;  /* 0x000000020000720c */ /* 0x000fda0000706670 */
[----:B------:R-:W-:Y:S05]  /*00c0*/  @P0 EXIT ;  /* 0x000000000000094d */ /* 0x000fea0003800000 */
[----:B------:R-:W-:Y:S01]  /*00d0*/  VIADD R5, R2, 0xffffffff ;  /* 0xffffffff02057836 */ /* 0x000fe20000000000 */
[----:B------:R-:W0:Y:S01]  /*00e0*/  LDCU.64 UR4, c[0x0][0x358] ;  /* 0x00006b00ff0477ac */ /* 0x000e220008000a00 */
[----:B------:R-:W-:-:S03]  /*00f0*/  IMAD R9, R0, R3, RZ ;  /* 0x0000000300097224 */ /* 0x000fc600078e02ff */
[----:B------:R-:W-:Y:S01]  /*0100*/  ISETP.NE.AND P0, PT, R0, R5, PT ;  /* 0x000000050000720c */ /* 0x000fe20003f05270 */
[----:B------:R-:W-:-:S03]  /*0110*/  VIADD R5, R3, 0xffffffff ;  /* 0xffffffff03057836 */ /* 0x000fc60000000000 */
[----:B------:R-:W-:Y:S02]  /*0120*/  ISETP.NE.AND P0, PT, R0, RZ, P0 ;  /* 0x000000ff0000720c */ /* 0x000fe40000705270 */
[C---:B------:R-:W-:Y:S02]  /*0130*/  IADD3 R0, PT, PT, R8.reuse, R9, RZ ;  /* 0x0000000908007210 */ /* 0x040fe40007ffe0ff */
[----:B------:R-:W-:-:S04]  /*0140*/  ISETP.NE.AND P0, PT, R8, RZ, P0 ;  /* 0x000000ff0800720c */ /* 0x000fc80000705270 */
[----:B------:R-:W-:-:S13]  /*0150*/  ISETP.NE.AND P0, PT, R8, R5, P0 ;  /* 0x000000050800720c */ /* 0x000fda0000705270 */
[----:B------:R-:W1:Y:S02]  /*0160*/  @!P0 LDC.64 R4, c[0x0][0x388] ;  /* 0x0000e200ff048b82 */ /* 0x000e640000000a00 */
[----:B-1----:R-:W-:-:S05]  /*0170*/  @!P0 IMAD.WIDE R4, R0, 0x8, R4 ;  /* 0x0000000800048825 */ /* 0x002fca00078e0204 */
[----:B0-----:R0:W-:Y:S01]  /*0180*/  @!P0 STG.E.64 desc[UR4][R4.64], RZ ;  /* 0x000000ff04008986 */ /* 0x0011e2000c101b04 */
[----:B------:R-:W-:Y:S05]  /*0190*/  @!P0 EXIT ;  /* 0x000000000000894d */ /* 0x000fea0003800000 */
[----:B------:R-:W0:Y:S01]  /*01a0*/  LDC.64 R6, c[0x0][0x380] ;  /* 0x0000e000ff067b82 */ /* 0x000e220000000a00 */
[----:B------:R-:W-:Y:S01]  /*01b0*/  IADD3 R11, PT, PT, -R3, RZ, RZ ;  /* 0x000000ff030b7210 */ /* 0x000fe20007ffe1ff */
[----:B------:R-:W-:Y:S01]  /*01c0*/  IMAD.IADD R2, R9, 0x1, R3 ;  /* 0x0000000109027824 */ /* 0x000fe200078e0203 */
[----:B------:R-:W1:Y:S01]  /*01d0*/  LDCU.64 UR6, c[0x0][0x380] ;  /* 0x00007000ff0677ac */ /* 0x000e620008000a00 */
[----:B------:R-:W-:Y:S02]  /*01e0*/  SHF.R.S32.HI R10, RZ, 0x1f, R8 ;  /* 0x0000001fff0a7819 */ /* 0x000fe40000011408 */
[----:B------:R-:W-:Y:S02]  /*01f0*/  IMAD R11, R11, 0x2, R2 ;  /* 0x000000020b0b7824 */ /* 0x000fe400078e0202 */
[----:B------:R-:W2:Y:S03]  /*0200*/  LDC.64 R18, c[0x0][0x388] ;  /* 0x0000e200ff127b82 */ /* 0x000ea60000000a00 */
[----:B------:R-:W-:-:S02]  /*0210*/  IADD3 R11, PT, PT, R8, R11, RZ ;  /* 0x0000000b080b7210 */ /* 0x000fc40007ffe0ff */
[----:B------:R-:W-:-:S04]  /*0220*/  IADD3 R8, P0, PT, R8, R9, RZ ;  /* 0x0000000908087210 */ /* 0x000fc80007f1e0ff */
[----:B------:R-:W-:Y:S02]  /*0230*/  LEA.HI.X.SX32 R9, R9, R10, 0x1, P0 ;  /* 0x0000000a09097211 */ /* 0x000fe400000f0eff */
[----:B-1----:R-:W-:Y:S01]  /*0240*/  LEA R12, P0, R8, UR6, 0x3 ;  /* 0x00000006080c7c11 */ /* 0x002fe2000f8018ff */
[----:B0-----:R-:W-:-:S04]  /*0250*/  IMAD.WIDE R4, R0, 0x8, R6 ;  /* 0x0000000800047825 */ /* 0x001fc800078e0206 */
[----:B------:R-:W-:-:S04]  /*0260*/  IMAD.WIDE R6, R11, 0x8, R6 ;  /* 0x000000080b067825 */ /* 0x000fc800078e0206 */
[----:B------:R-:W-:Y:S02]  /*0270*/  IMAD.WIDE R2, R3, 0x8, R4 ;  /* 0x0000000803027825 */ /* 0x000fe400078e0204 */
[----:B------:R-:W3:Y:S01]  /*0280*/  LDG.E.64 R6, desc[UR4][R6.64] ;  /* 0x0000000406067981 */ /* 0x000ee2000c1e1b00 */
[----:B------:R-:W-:Y:S01]  /*0290*/  LEA.HI.X R13, R8, UR7, R9, 0x3, P0 ;  /* 0x00000007080d7c11 */ /* 0x000fe200080f1c09 */
[----:B------:R-:W0:Y:S02]  /*02a0*/  LDCU.64 UR6, c[0x0][0x398] ;  /* 0x00007300ff0677ac */ /* 0x000e240008000a00 */
[----:B------:R-:W3:Y:S04]  /*02b0*/  LDG.E.64 R2, desc[UR4][R2.64] ;  /* 0x0000000402027981 */ /* 0x000ee8000c1e1b00 */
[----:B------:R-:W4:Y:S04]  /*02c0*/  LDG.E.64 R4, desc[UR4][R4.64] ;  /* 0x0000000404047981 */ /* 0x000f28000c1e1b00 */
[----:B------:R-:W5:Y:S04]  /*02d0*/  LDG.E.64 R14, desc[UR4][R12.64+0x8] ;  /* 0x000008040c0e7981 */ /* 0x000f68000c1e1b00 */
[----:B------:R-:W5:Y:S01]  /*02e0*/  LDG.E.64 R16, desc[UR4][R12.64+-0x8] ;  /* 0xfffff8040c107981 */ /* 0x000f62000c1e1b00 */
[----:B--2---:R-:W-:Y:S01]  /*02f0*/  IMAD.WIDE R18, R0, 0x8, R18 ;  /* 0x0000000800127825 */ /* 0x004fe200078e0212 */
[----:B---3--:R-:W-:-:S02]  /*0300*/  DADD R8, R2, R6 ;  /* 0x0000000002087229 */ /* 0x008fc40000000006 */
[----:B----4-:R-:W-:Y:S02]  /*0310*/  DADD R10, R4, R4 ;  /* 0x00000000040a7229 */ /* 0x010fe40000000004 */
[----:B-----5:R-:W-:-:S06]  /*0320*/  DADD R14, R14, R16 ;  /* 0x000000000e0e7229 */ /* 0x020fcc0000000010 */
[----:B------:R-:W-:Y:S02]  /*0330*/  DADD R8, R8, -R10 ;  /* 0x0000000008087229 */ /* 0x000fe4000000080a */
[----:B------:R-:W-:-:S06]  /*0340*/  DADD R14, -R10, R14 ;  /* 0x000000000a0e7229 */ /* 0x000fcc000000010e */
[----:B0-----:R-:W-:-:S08]  /*0350*/  DFMA R8, R8, UR6, R4 ;  /* 0x0000000608087c2b */ /* 0x001fd00008000004 */
[----:B------:R-:W-:-:S07]  /*0360*/  DFMA R8, R14, UR6, R8 ;  /* 0x000000060e087c2b */ /* 0x000fce0008000008 */
[----:B------:R-:W-:Y:S01]  /*0370*/  STG.E.64 desc[UR4][R18.64], R8 ;  /* 0x0000000812007986 */ /* 0x000fe2000c101b04 */
[----:B------:R-:W-:Y:S05]  /*0380*/  EXIT ;  /* 0x000000000000794d */ /* 0x000fea0003800000 */
.L_x_0:
[----:B------:R-:W-:-:S00]  /*0390*/  BRA `(.L_x_0) ;  /* 0xfffffffc00fc7947 */ /* 0x000fc0000383ffff */
[----:B------:R-:W-:-:S00]  /*03a0*/  NOP ;  /* 0x0000000000007918 */ /* 0x000fc00000000000 */
        /* <DEDUP_REMOVED lines=13> */
.L_x_1:


//--------------------- .nv.shared.reserved.0     --------------------------
	.section	.nv.shared.reserved.0,"aw",@nobits
	.weak		__nv_reservedSMEM_offset_0_alias
	.size		__nv_reservedSMEM_offset_0_alias, 0, 64
	.other		__nv_reservedSMEM_offset_0_alias,@"STO_CUDA_RESERVED_SHARED STV_DEFAULT"
__nv_reservedSMEM_offset_0_alias:
	.zero		0
	.zero		64


//--------------------- .nv.constant0._Z18update_heat_kernelPdS_iid --------------------------
	.section	.nv.constant0._Z18update_heat_kernelPdS_iid,"a",@progbits
	.sectionflags	@""
	.align	4
.nv.constant0._Z18update_heat_kernelPdS_iid:
	.zero		928


//--------------------- SYMBOLS --------------------------

	.type		.nv.reservedSmem.offset0,@object
	.size		.nv.reservedSmem.offset0,0x4
